	.headerflags	@"EF_CUDA_TEXMODE_UNIFIED EF_CUDA_64BIT_ADDRESS EF_CUDA_ACCELERATORS EF_CUDA_SM90 EF_CUDA_VIRTUAL_SM(EF_CUDA_SM90)"
	.elftype	@"ET_EXEC"


//--------------------- .nv.info                  --------------------------
	.section	.nv.info,"",@"SHT_CUDA_INFO"
	.align	4


	//----- nvinfo : EIATTR_REGCOUNT
	.align		4
        /*0000*/ 	.byte	0x04, 0x2f
        /*0002*/ 	.short	(.L_1 - .L_0)
	.align		4
.L_0:
        /*0004*/ 	.word	index@(triton_red_fused_mv_8)
        /*0008*/ 	.word	0x0000001e


	//----- nvinfo : EIATTR_MIN_STACK_SIZE
	.align		4
.L_1:
        /*000c*/ 	.byte	0x04, 0x12
        /*000e*/ 	.short	(.L_3 - .L_2)
	.align		4
.L_2:
        /*0010*/ 	.word	index@(triton_red_fused_mv_8)
        /*0014*/ 	.word	0x00000000


	//----- nvinfo : EIATTR_FRAME_SIZE
	.align		4
.L_3:
        /*0018*/ 	.byte	0x04, 0x11
        /*001a*/ 	.short	(.L_5 - .L_4)
	.align		4
.L_4:
        /*001c*/ 	.word	index@(triton_red_fused_mv_8)
        /*0020*/ 	.word	0x00000000


	//----- nvinfo : EIATTR_MIN_STACK_SIZE
	.align		4
.L_5:
        /*0024*/ 	.byte	0x04, 0x12
        /*0026*/ 	.short	(.L_7 - .L_6)
	.align		4
.L_6:
        /*0028*/ 	.word	index@(triton_red_fused_mv_8)
        /*002c*/ 	.word	0x00000000
.L_7:


//--------------------- .nv.info.triton_red_fused_mv_8 --------------------------
	.section	.nv.info.triton_red_fused_mv_8,"",@"SHT_CUDA_INFO"
	.sectionflags	@""
	.align	4


	//----- nvinfo : EIATTR_CUDA_API_VERSION
	.align		4
        /*0000*/ 	.byte	0x04, 0x37
        /*0002*/ 	.short	(.L_9 - .L_8)
.L_8:
        /*0004*/ 	.word	0x0000007c


	//----- nvinfo : EIATTR_KPARAM_INFO
	.align		4
.L_9:
        /*0008*/ 	.byte	0x04, 0x17
        /*000a*/ 	.short	(.L_11 - .L_10)
.L_10:
        /*000c*/ 	.word	0x00000000
        /*0010*/ 	.short	0x0004
        /*0012*/ 	.short	0x001c
        /*0014*/ 	.byte	0x00, 0xf0, 0x11, 0x00


	//----- nvinfo : EIATTR_KPARAM_INFO
	.align		4
.L_11:
        /*0018*/ 	.byte	0x04, 0x17
        /*001a*/ 	.short	(.L_13 - .L_12)
.L_12:
        /*001c*/ 	.word	0x00000000
        /*0020*/ 	.short	0x0003
        /*0022*/ 	.short	0x0018
        /*0024*/ 	.byte	0x00, 0xf0, 0x11, 0x00


	//----- nvinfo : EIATTR_KPARAM_INFO
	.align		4
.L_13:
        /*0028*/ 	.byte	0x04, 0x17
        /*002a*/ 	.short	(.L_15 - .L_14)
.L_14:
        /*002c*/ 	.word	0x00000000
        /*0030*/ 	.short	0x0002
        /*0032*/ 	.short	0x0010
        /*0034*/ 	.byte	0x00, 0xf4, 0x21, 0x00


	//----- nvinfo : EIATTR_KPARAM_INFO
	.align		4
.L_15:
        /*0038*/ 	.byte	0x04, 0x17
        /*003a*/ 	.short	(.L_17 - .L_16)
.L_16:
        /*003c*/ 	.word	0x00000000
        /*0040*/ 	.short	0x0001
        /*0042*/ 	.short	0x0008
        /*0044*/ 	.byte	0x00, 0xf4, 0x21, 0x00


	//----- nvinfo : EIATTR_KPARAM_INFO
	.align		4
.L_17:
        /*0048*/ 	.byte	0x04, 0x17
        /*004a*/ 	.short	(.L_19 - .L_18)
.L_18:
        /*004c*/ 	.word	0x00000000
        /*0050*/ 	.short	0x0000
        /*0052*/ 	.short	0x0000
        /*0054*/ 	.byte	0x00, 0xf4, 0x21, 0x00


	//----- nvinfo : EIATTR_SPARSE_MMA_MASK
	.align		4
.L_19:
        /*0058*/ 	.byte	0x03, 0x50
        /*005a*/ 	.short	0x0000


	//----- nvinfo : EIATTR_MAXREG_COUNT
	.align		4
        /*005c*/ 	.byte	0x03, 0x1b
        /*005e*/ 	.short	0x0080


	//----- nvinfo : EIATTR_COOP_GROUP_MASK_REGIDS
	.align		4
        /*0060*/ 	.byte	0x04, 0x29
        /*0062*/ 	.short	(.L_21 - .L_20)


	//   ....[0]....
.L_20:
        /*0064*/ 	.word	0xffffffff


	//   ....[1]....
        /*0068*/ 	.word	0xffffffff


	//   ....[2]....
        /*006c*/ 	.word	0xffffffff


	//   ....[3]....
        /*0070*/ 	.word	0xffffffff


	//   ....[4]....
        /*0074*/ 	.word	0xffffffff


	//   ....[5]....
        /*0078*/ 	.word	0xffffffff


	//   ....[6]....
        /*007c*/ 	.word	0xffffffff


	//   ....[7]....
        /*0080*/ 	.word	0xffffffff


	//   ....[8]....
        /*0084*/ 	.word	0xffffffff


	//----- nvinfo : EIATTR_COOP_GROUP_INSTR_OFFSETS
	.align		4
.L_21:
        /*0088*/ 	.byte	0x04, 0x28
        /*008a*/ 	.short	(.L_23 - .L_22)


	//   ....[0]....
.L_22:
        /*008c*/ 	.word	0x000002f0


	//   ....[1]....
        /*0090*/ 	.word	0x00000310


	//   ....[2]....
        /*0094*/ 	.word	0x00000330


	//   ....[3]....
        /*0098*/ 	.word	0x00000350


	//   ....[4]....
        /*009c*/ 	.word	0x00000380


	//   ....[5]....
        /*00a0*/ 	.word	0x000003f0


	//   ....[6]....
        /*00a4*/ 	.word	0x00000410


	//   ....[7]....
        /*00a8*/ 	.word	0x00000430


	//   ....[8]....
        /*00ac*/ 	.word	0x00000460


	//----- nvinfo : EIATTR_EXIT_INSTR_OFFSETS
	.align		4
.L_23:
        /*00b0*/ 	.byte	0x04, 0x1c
        /*00b2*/ 	.short	(.L_25 - .L_24)


	//   ....[0]....
.L_24:
        /*00b4*/ 	.word	0x000004d0


	//   ....[1]....
        /*00b8*/ 	.word	0x00000520


	//----- nvinfo : EIATTR_REQNTID
	.align		4
.L_25:
        /*00bc*/ 	.byte	0x04, 0x10
        /*00be*/ 	.short	(.L_27 - .L_26)
.L_26:
        /*00c0*/ 	.word	0x00000200
        /*00c4*/ 	.word	0x00000001
        /*00c8*/ 	.word	0x00000001


	//----- nvinfo : EIATTR_CBANK_PARAM_SIZE
	.align		4
.L_27:
        /*00cc*/ 	.byte	0x03, 0x19
        /*00ce*/ 	.short	0x0020


	//----- nvinfo : EIATTR_PARAM_CBANK
	.align		4
        /*00d0*/ 	.byte	0x04, 0x0a
        /*00d2*/ 	.short	(.L_29 - .L_28)
	.align		4
.L_28:
        /*00d4*/ 	.word	index@(.nv.constant0.triton_red_fused_mv_8)
        /*00d8*/ 	.short	0x0210
        /*00da*/ 	.short	0x0020


	//----- nvinfo : EIATTR_SW_WAR
	.align		4
.L_29:
        /*00dc*/ 	.byte	0x04, 0x36
        /*00de*/ 	.short	(.L_31 - .L_30)
.L_30:
        /*00e0*/ 	.word	0x00000008
.L_31:


//--------------------- .nv.callgraph             --------------------------
	.section	.nv.callgraph,"",@"SHT_CUDA_CALLGRAPH"
	.align	4
	.sectionentsize	8
	.align		4
        /*0000*/ 	.word	0x00000000
	.align		4
        /*0004*/ 	.word	0xffffffff
	.align		4
        /*0008*/ 	.word	0x00000000
	.align		4
        /*000c*/ 	.word	0xfffffffe
	.align		4
        /*0010*/ 	.word	0x00000000
	.align		4
        /*0014*/ 	.word	0xfffffffd
	.align		4
        /*0018*/ 	.word	0x00000000
	.align		4
        /*001c*/ 	.word	0xfffffffc


//--------------------- .text.triton_red_fused_mv_8 --------------------------
	.section	.text.triton_red_fused_mv_8,"ax",@progbits
	.sectionflags	@"SHF_BARRIERS=1"
	.align	128
        .global         triton_red_fused_mv_8
        .type           triton_red_fused_mv_8,@function
        .size           triton_red_fused_mv_8,(.L_x_1 - triton_red_fused_mv_8)
        .other          triton_red_fused_mv_8,@"STO_CUDA_ENTRY STV_DEFAULT"
triton_red_fused_mv_8:
.text.triton_red_fused_mv_8:
[----:B------:R-:W0:Y:S02]  /*0000*/  LDC R1, c[0x0][0x28] ;  /* 0x00000a00ff017b82 */ /* 0x000e240000000800 */
[----:B------:R-:W1:Y:S01]  /*0010*/  S2R R23, SR_TID.X ;  /* 0x0000000000177919 */ /* 0x000e620000002100 */
[----:B------:R-:W2:Y:S01]  /*0020*/  LDC.64 R26, c[0x0][0x218] ;  /* 0x00008600ff1a7b82 */ /* 0x000ea20000000a00 */
[----:B------:R-:W-:Y:S01]  /*0030*/  ULDC.64 UR4, c[0x0][0x210] ;  /* 0x0000840000047ab9 */ /* 0x000fe20000000a00 */
[----:B------:R-:W-:Y:S01]  /*0040*/  CS2R R16, SRZ ;  /* 0x0000000000107805 */ /* 0x000fe2000001ff00 */
[----:B------:R-:W3:Y:S01]  /*0050*/  S2R R20, SR_CTAID.X ;  /* 0x0000000000147919 */ /* 0x000ee20000002500 */
[----:B------:R-:W-:Y:S01]  /*0060*/  CS2R R18, SRZ ;  /* 0x0000000000127805 */ /* 0x000fe2000001ff00 */
[----:B------:R-:W-:Y:S01]  /*0070*/  ULDC.64 UR6, c[0x0][0x208] ;  /* 0x0000820000067ab9 */ /* 0x000fe20000000a00 */
[----:B------:R-:W-:Y:S02]  /*0080*/  CS2R R8, SRZ ;  /* 0x0000000000087805 */ /* 0x000fe4000001ff00 */
[----:B------:R-:W-:Y:S01]  /*0090*/  CS2R R10, SRZ ;  /* 0x00000000000a7805 */ /* 0x000fe2000001ff00 */
[----:B-1----:R-:W-:-:S02]  /*00a0*/  IMAD.SHL.U32 R22, R23, 0x4, RZ ;  /* 0x0000000417167824 */ /* 0x002fc400078e00ff */
[C---:B---3--:R-:W-:Y:S01]  /*00b0*/  IMAD.SHL.U32 R5, R20.reuse, 0x1000, RZ ;  /* 0x0000100014057824 */ /* 0x048fe200078e00ff */
[----:B------:R-:W-:Y:S02]  /*00c0*/  ISETP.GE.AND P0, PT, R20, 0x200, PT ;  /* 0x000002001400780c */ /* 0x000fe40003f06270 */
[----:B------:R-:W-:Y:S02]  /*00d0*/  LOP3.LUT R3, R22, 0x7fc, RZ, 0xc0, !PT ;  /* 0x000007fc16037812 */ /* 0x000fe400078ec0ff */
[----:B------:R-:W-:Y:S02]  /*00e0*/  LOP3.LUT R0, R5, 0x7fc, R22, 0xf8, !PT ;  /* 0x000007fc05007812 */ /* 0x000fe400078ef816 */
[----:B------:R-:W-:Y:S01]  /*00f0*/  SHF.R.S32.HI R5, RZ, 0x1f, R5 ;  /* 0x0000001fff057819 */ /* 0x000fe20000011405 */
[----:B--2---:R-:W-:Y:S01]  /*0100*/  IMAD.WIDE.U32 R26, R3, 0x4, R26 ;  /* 0x00000004031a7825 */ /* 0x004fe200078e001a */
[----:B------:R-:W-:-:S04]  /*0110*/  LEA R24, P1, R0, UR4, 0x2 ;  /* 0x0000000400187c11 */ /* 0x000fc8000f8210ff */
[----:B------:R-:W-:Y:S01]  /*0120*/  LEA.HI.X R25, R0, UR5, R5, 0x2, P1 ;  /* 0x0000000500197c11 */ /* 0x000fe200088f1405 */
[----:B------:R-:W2:Y:S04]  /*0130*/  LDG.E.EL.128 R12, desc[UR6][R26.64+0x2000] ;  /* 0x002000061a0c7981 */ /* 0x000ea8000c2e1d00 */
[----:B------:R-:W3:Y:S04]  /*0140*/  @!P0 LDG.E.EF.128 R16, desc[UR6][R24.64] ;  /* 0x0000000618108981 */ /* 0x000ee8000c0e1d00 */
[----:B------:R-:W4:Y:S04]  /*0150*/  LDG.E.EL.128 R4, desc[UR6][R26.64] ;  /* 0x000000061a047981 */ /* 0x000f28000c2e1d00 */
[----:B------:R-:W5:Y:S01]  /*0160*/  @!P0 LDG.E.EF.128 R8, desc[UR6][R24.64+0x2000] ;  /* 0x0020000618088981 */ /* 0x000f62000c0e1d00 */
[----:B------:R-:W1:Y:S01]  /*0170*/  S2UR UR5, SR_CgaCtaId ;  /* 0x00000000000579c3 */ /* 0x000e620000008800 */
[----:B------:R-:W-:Y:S01]  /*0180*/  UMOV UR4, 0x400 ;  /* 0x0000040000047882 */ /* 0x000fe20000000000 */
[----:B------:R-:W-:Y:S01]  /*0190*/  ISETP.GE.AND P1, PT, R23, 0x10, PT ;  /* 0x000000101700780c */ /* 0x000fe20003f26270 */
[----:B-1----:R-:W-:Y:S01]  /*01a0*/  UPRMT UR4, UR5, 0x654, UR4 ;  /* 0x0000065405047896 */ /* 0x002fe20008000004 */
[----:B---3--:R-:W-:-:S02]  /*01b0*/  SEL R0, R17, RZ, !P0 ;  /* 0x000000ff11007207 */ /* 0x008fc40004000000 */
[----:B------:R-:W-:Y:S02]  /*01c0*/  SEL R3, R16, RZ, !P0 ;  /* 0x000000ff10037207 */ /* 0x000fe40004000000 */
[----:B------:R-:W-:Y:S01]  /*01d0*/  SEL R2, R19, RZ, !P0 ;  /* 0x000000ff13027207 */ /* 0x000fe20004000000 */
[----:B----4-:R-:W-:Y:S01]  /*01e0*/  FFMA R19, R0, R5, RZ ;  /* 0x0000000500137223 */ /* 0x010fe200000000ff */
[----:B------:R-:W-:Y:S01]  /*01f0*/  SEL R17, R18, RZ, !P0 ;  /* 0x000000ff12117207 */ /* 0x000fe20004000000 */
[----:B------:R-:W-:Y:S01]  /*0200*/  FFMA R4, R3, R4, RZ ;  /* 0x0000000403047223 */ /* 0x000fe200000000ff */
[----:B-----5:R-:W-:Y:S02]  /*0210*/  SEL R0, R9, RZ, !P0 ;  /* 0x000000ff09007207 */ /* 0x020fe40004000000 */
[----:B------:R-:W-:Y:S01]  /*0220*/  SEL R5, R8, RZ, !P0 ;  /* 0x000000ff08057207 */ /* 0x000fe20004000000 */
[----:B------:R-:W-:Y:S01]  /*0230*/  FFMA R6, R17, R6, RZ ;  /* 0x0000000611067223 */ /* 0x000fe200000000ff */
[----:B------:R-:W-:Y:S01]  /*0240*/  SEL R3, R10, RZ, !P0 ;  /* 0x000000ff0a037207 */ /* 0x000fe20004000000 */
[----:B--2---:R-:W-:-:S02]  /*0250*/  FFMA R13, R0, R13, R19 ;  /* 0x0000000d000d7223 */ /* 0x004fc40000000013 */
[----:B------:R-:W-:Y:S01]  /*0260*/  FFMA R4, R5, R12, R4 ;  /* 0x0000000c05047223 */ /* 0x000fe20000000004 */
[----:B------:R-:W-:Y:S01]  /*0270*/  SEL R0, R11, RZ, !P0 ;  /* 0x000000ff0b007207 */ /* 0x000fe20004000000 */
[----:B------:R-:W-:Y:S01]  /*0280*/  FFMA R7, R2, R7, RZ ;  /* 0x0000000702077223 */ /* 0x000fe200000000ff */
[----:B------:R-:W-:Y:S01]  /*0290*/  FFMA R3, R3, R14, R6 ;  /* 0x0000000e03037223 */ /* 0x000fe20000000006 */
[----:B------:R-:W-:Y:S02]  /*02a0*/  FADD R4, R13, R4 ;  /* 0x000000040d047221 */ /* 0x000fe40000000000 */
[----:B------:R-:W-:Y:S02]  /*02b0*/  FFMA R0, R0, R15, R7 ;  /* 0x0000000f00007223 */ /* 0x000fe40000000007 */
[----:B------:R-:W-:-:S04]  /*02c0*/  FADD R3, R3, R4 ;  /* 0x0000000403037221 */ /* 0x000fc80000000000 */
[----:B------:R-:W-:-:S05]  /*02d0*/  FADD R0, R0, R3 ;  /* 0x0000000300007221 */ /* 0x000fca0000000000 */
[----:B------:R-:W-:-:S05]  /*02e0*/  FSEL R0, R0, RZ, !P0 ;  /* 0x000000ff00007208 */ /* 0x000fca0004000000 */
[----:B------:R-:W1:Y:S02]  /*02f0*/  SHFL.BFLY PT, R3, R0, 0x10, 0x1f ;  /* 0x0e001f0000037f89 */ /* 0x000e6400000e0000 */
[----:B-1----:R-:W-:-:S05]  /*0300*/  FADD R3, R0, R3 ;  /* 0x0000000300037221 */ /* 0x002fca0000000000 */
[----:B------:R-:W1:Y:S02]  /*0310*/  SHFL.BFLY PT, R2, R3, 0x8, 0x1f ;  /* 0x0d001f0003027f89 */ /* 0x000e6400000e0000 */
[----:B-1----:R-:W-:-:S05]  /*0320*/  FADD R2, R3, R2 ;  /* 0x0000000203027221 */ /* 0x002fca0000000000 */
[----:B------:R-:W1:Y:S02]  /*0330*/  SHFL.BFLY PT, R5, R2, 0x4, 0x1f ;  /* 0x0c801f0002057f89 */ /* 0x000e6400000e0000 */
[----:B-1----:R-:W-:-:S05]  /*0340*/  FADD R5, R2, R5 ;  /* 0x0000000502057221 */ /* 0x002fca0000000000 */
[----:B------:R-:W1:Y:S01]  /*0350*/  SHFL.BFLY PT, R4, R5, 0x2, 0x1f ;  /* 0x0c401f0005047f89 */ /* 0x000e6200000e0000 */
[----:B------:R-:W-:Y:S01]  /*0360*/  LOP3.LUT P0, RZ, R23, 0x1f, RZ, 0xc0, !PT ;  /* 0x0000001f17ff7812 */ /* 0x000fe2000780c0ff */
[----:B-1----:R-:W-:-:S05]  /*0370*/  FADD R4, R5, R4 ;  /* 0x0000000405047221 */ /* 0x002fca0000000000 */
[----:B------:R-:W1:Y:S01]  /*0380*/  SHFL.BFLY PT, R7, R4, 0x1, 0x1f ;  /* 0x0c201f0004077f89 */ /* 0x000e6200000e0000 */
[----:B------:R-:W-:-:S04]  /*0390*/  SHF.R.U32.HI R0, RZ, 0x3, R23 ;  /* 0x00000003ff007819 */ /* 0x000fc80000011617 */
[----:B------:R-:W-:Y:S01]  /*03a0*/  LOP3.LUT R0, R0, 0x3c, RZ, 0xc0, !PT ;  /* 0x0000003c00007812 */ /* 0x000fe200078ec0ff */
[----:B-1----:R-:W-:-:S05]  /*03b0*/  FADD R7, R4, R7 ;  /* 0x0000000704077221 */ /* 0x002fca0000000000 */
[----:B------:R-:W-:Y:S01]  /*03c0*/  @!P0 STS [R0+UR4], R7 ;  /* 0x0000000700008988 */ /* 0x000fe20008000804 */
[----:B------:R-:W-:Y:S06]  /*03d0*/  BAR.SYNC.DEFER_BLOCKING 0x0 ;  /* 0x0000000000007b1d */ /* 0x000fec0000010000 */
[----:B------:R-:W1:Y:S04]  /*03e0*/  @!P1 LDS R21, [R22+UR4] ;  /* 0x0000000416159984 */ /* 0x000e680008000800 */
[----:B-1----:R-:W1:Y:S02]  /*03f0*/  SHFL.BFLY PT, R2, R21, 0x8, 0x1f ;  /* 0x0d001f0015027f89 */ /* 0x002e6400000e0000 */
[----:B-1----:R-:W-:-:S05]  /*0400*/  FADD R2, R21, R2 ;  /* 0x0000000215027221 */ /* 0x002fca0000000000 */
[----:B------:R-:W1:Y:S02]  /*0410*/  SHFL.BFLY PT, R3, R2, 0x4, 0x1f ;  /* 0x0c801f0002037f89 */ /* 0x000e6400000e0000 */
[----:B-1----:R-:W-:-:S05]  /*0420*/  FADD R3, R2, R3 ;  /* 0x0000000302037221 */ /* 0x002fca0000000000 */
[----:B------:R-:W1:Y:S01]  /*0430*/  SHFL.BFLY PT, R4, R3, 0x2, 0x1f ;  /* 0x0c401f0003047f89 */ /* 0x000e6200000e0000 */
[----:B------:R-:W-:Y:S01]  /*0440*/  LOP3.LUT P0, RZ, R23, 0xf, RZ, 0xc0, !PT ;  /* 0x0000000f17ff7812 */ /* 0x000fe2000780c0ff */
[----:B-1----:R-:W-:-:S05]  /*0450*/  FADD R4, R3, R4 ;  /* 0x0000000403047221 */ /* 0x002fca0000000000 */
[----:B------:R-:W1:Y:S01]  /*0460*/  SHFL.BFLY PT, R5, R4, 0x1, 0x1f ;  /* 0x0c201f0004057f89 */ /* 0x000e6200000e0000 */
[C---:B------:R-:W-:Y:S02]  /*0470*/  ISETP.LT.AND P0, PT, R23.reuse, 0x10, !P0 ;  /* 0x000000101700780c */ /* 0x040fe40004701270 */
[----:B------:R-:W-:-:S04]  /*0480*/  LOP3.LUT P1, RZ, R23, 0x1ff, RZ, 0xc0, !PT ;  /* 0x000001ff17ff7812 */ /* 0x000fc8000782c0ff */
[----:B------:R-:W-:Y:S01]  /*0490*/  ISETP.LT.AND P1, PT, R20, 0x200, !P1 ;  /* 0x000002001400780c */ /* 0x000fe20004f21270 */
[----:B-1----:R-:W-:-:S06]  /*04a0*/  FADD R5, R4, R5 ;  /* 0x0000000504057221 */ /* 0x002fcc0000000000 */
[----:B------:R1:W-:Y:S01]  /*04b0*/  @P0 STS [R22+UR4], R5 ;  /* 0x0000000516000988 */ /* 0x0003e20008000804 */
[----:B------:R-:W-:Y:S06]  /*04c0*/  BAR.SYNC.DEFER_BLOCKING 0x0 ;  /* 0x0000000000007b1d */ /* 0x000fec0000010000 */
[----:B-1----:R-:W-:Y:S05]  /*04d0*/  @!P1 EXIT ;  /* 0x000000000000994d */ /* 0x002fea0003800000 */
[----:B------:R-:W0:Y:S01]  /*04e0*/  LDS R5, [UR4] ;  /* 0x00000004ff057984 */ /* 0x000e220008000800 */
[----:B------:R-:W1:Y:S02]  /*04f0*/  LDC.64 R2, c[0x0][0x220] ;  /* 0x00008800ff027b82 */ /* 0x000e640000000a00 */
[----:B-1----:R-:W-:-:S05]  /*0500*/  IMAD.WIDE R20, R20, 0x4, R2 ;  /* 0x0000000414147825 */ /* 0x002fca00078e0202 */
[----:B0-----:R-:W-:Y:S01]  /*0510*/  STG.E desc[UR6][R20.64], R5 ;  /* 0x0000000514007986 */ /* 0x001fe2000c101906 */
[----:B------:R-:W-:Y:S05]  /*0520*/  EXIT ;  /* 0x000000000000794d */ /* 0x000fea0003800000 */
.L_x_0:
[----:B------:R-:W-:-:S00]  /*0530*/  BRA `(.L_x_0) ;  /* 0xfffffffc00fc7947 */ /* 0x000fc0000383ffff */
[----:B------:R-:W-:-:S00]  /*0540*/  NOP ;  /* 0x0000000000007918 */ /* 0x000fc00000000000 */
        /* <DEDUP_REMOVED lines=11> */
.L_x_1:


//--------------------- .nv.shared.triton_red_fused_mv_8 --------------------------
	.section	.nv.shared.triton_red_fused_mv_8,"aw",@nobits
	.sectionflags	@""
	.align	16
	.zero		1024


//--------------------- .nv.constant0.triton_red_fused_mv_8 --------------------------
	.section	.nv.constant0.triton_red_fused_mv_8,"a",@progbits
	.sectionflags	@""
	.align	4
.nv.constant0.triton_red_fused_mv_8:
	.zero		560
